//
// Generated by NVIDIA NVVM Compiler
//
// Compiler Build ID: CL-36424714
// Cuda compilation tools, release 13.0, V13.0.88
// Based on NVVM 20.0.0
//

.version 9.0
.target sm_100
.address_size 64

	// .globl	_Z20OneTurningCUDAKernelPi

.visible .entry _Z20OneTurningCUDAKernelPi(
	.param .u64 .ptr .align 1 _Z20OneTurningCUDAKernelPi_param_0
)
{
	.reg .b32 	%r<5>;
	.reg .b64 	%rd<3>;

	ld.param.u64 	%rd1, [_Z20OneTurningCUDAKernelPi_param_0];
	cvta.to.global.u64 	%rd2, %rd1;
	ld.global.u32 	%r1, [%rd2];
	shl.b32 	%r2, %r1, 1;
	st.global.u32 	[%rd2], %r2;
	ld.global.u32 	%r3, [%rd2+4];
	mul.lo.s32 	%r4, %r3, 3;
	st.global.u32 	[%rd2+4], %r4;
	ret;

}


// ===== COMPILED SASS (sm_100) =====

	.target	sm_100

	.elftype	@"ET_EXEC"


//--------------------- .note.nv.tkinfo           --------------------------
	.section	.note.nv.tkinfo,"",@"SHT_NOTE"
	.sectionflags	@"SHF_NOTE_NV_TKINFO"
	.tkinfo
        /*0018*/ 	.word	0x00000002
        /*0030*/ 	.string	""
        /*0030*/ 	.string	"ptxas"
        /*0030*/ 	.string	"Cuda compilation tools, release 13.0, V13.0.88"
        /*0030*/ 	.string	"Build cuda_13.0.r13.0/compiler.36424714_0"
        /*0030*/ 	.string	"-arch sm_100 -m 64 "



//--------------------- .note.nv.cuinfo           --------------------------
	.section	.note.nv.cuinfo,"",@"SHT_NOTE"
	.sectionflags	@"SHF_NOTE_NV_CUINFO"
        /*0018*/ 	.short	0x0002
        /*001a*/ 	.short	0x0064
        /*001c*/ 	.short	0x0082
	.zero		2


//--------------------- .nv.info                  --------------------------
	.section	.nv.info,"",@"SHT_CUDA_INFO"
	.align	4


	//----- nvinfo : EIATTR_REGCOUNT
	.align		4
        /*0000*/ 	.byte	0x04, 0x2f
        /*0002*/ 	.short	(.L_1 - .L_0)
	.align		4
.L_0:
        /*0004*/ 	.word	index@(_Z20OneTurningCUDAKernelPi)
        /*0008*/ 	.word	0x0000000a


	//----- nvinfo : EIATTR_FRAME_SIZE
	.align		4
.L_1:
        /*000c*/ 	.byte	0x04, 0x11
        /*000e*/ 	.short	(.L_3 - .L_2)
	.align		4
.L_2:
        /*0010*/ 	.word	index@(_Z20OneTurningCUDAKernelPi)
        /*0014*/ 	.word	0x00000000


	//----- nvinfo : EIATTR_MIN_STACK_SIZE
	.align		4
.L_3:
        /*0018*/ 	.byte	0x04, 0x12
        /*001a*/ 	.short	(.L_5 - .L_4)
	.align		4
.L_4:
        /*001c*/ 	.word	index@(_Z20OneTurningCUDAKernelPi)
        /*0020*/ 	.word	0x00000000
.L_5:


//--------------------- .nv.compat                --------------------------
	.section	.nv.compat,"",@"SHT_CUDA_COMPAT_INFO"
	.align	4
        /*0000*/ 	.byte	0x02, 0x09, 0x00, 0x00, 0x02, 0x02, 0x01, 0x00, 0x02, 0x05, 0x05, 0x00, 0x03, 0x07, 0x01, 0x01
        /*0010*/ 	.byte	0x02, 0x03, 0x00, 0x00, 0x02, 0x06, 0x01, 0x00, 0x04, 0x0b, 0x08, 0x00, 0x09, 0x00, 0x00, 0x00
        /*0020*/ 	.byte	0x00, 0x00, 0x00, 0x00


//--------------------- .nv.info._Z20OneTurningCUDAKernelPi --------------------------
	.section	.nv.info._Z20OneTurningCUDAKernelPi,"",@"SHT_CUDA_INFO"
	.sectionflags	@""
	.align	4


	//----- nvinfo : EIATTR_CUDA_API_VERSION
	.align		4
        /*0000*/ 	.byte	0x04, 0x37
        /*0002*/ 	.short	(.L_7 - .L_6)
.L_6:
        /*0004*/ 	.word	0x00000082


	//----- nvinfo : EIATTR_KPARAM_INFO
	.align		4
.L_7:
        /*0008*/ 	.byte	0x04, 0x17
        /*000a*/ 	.short	(.L_9 - .L_8)
.L_8:
        /*000c*/ 	.word	0x00000000
        /*0010*/ 	.short	0x0000
        /*0012*/ 	.short	0x0000
        /*0014*/ 	.byte	0x00, 0xf5, 0x21, 0x00


	//----- nvinfo : EIATTR_SPARSE_MMA_MASK
	.align		4
.L_9:
        /*0018*/ 	.byte	0x03, 0x50
        /*001a*/ 	.short	0x0000


	//----- nvinfo : EIATTR_MAXREG_COUNT
	.align		4
        /*001c*/ 	.byte	0x03, 0x1b
        /*001e*/ 	.short	0x00ff


	//----- nvinfo : EIATTR_MERCURY_ISA_VERSION
	.align		4
        /*0020*/ 	.byte	0x03, 0x5f
        /*0022*/ 	.short	0x0101


	//----- nvinfo : EIATTR_VRC_CTA_INIT_COUNT
	.align		4
        /*0024*/ 	.byte	0x02, 0x4a
	.zero		1
	.zero		1


	//----- nvinfo : EIATTR_EXIT_INSTR_OFFSETS
	.align		4
        /*0028*/ 	.byte	0x04, 0x1c
        /*002a*/ 	.short	(.L_11 - .L_10)


	//   ....[0]....
.L_10:
        /*002c*/ 	.word	0x00000090


	//----- nvinfo : EIATTR_CBANK_PARAM_SIZE
	.align		4
.L_11:
        /*0030*/ 	.byte	0x03, 0x19
        /*0032*/ 	.short	0x0008


	//----- nvinfo : EIATTR_PARAM_CBANK
	.align		4
        /*0034*/ 	.byte	0x04, 0x0a
        /*0036*/ 	.short	(.L_13 - .L_12)
	.align		4
.L_12:
        /*0038*/ 	.word	index@(.nv.constant0._Z20OneTurningCUDAKernelPi)
        /*003c*/ 	.short	0x0380
        /*003e*/ 	.short	0x0008


	//----- nvinfo : EIATTR_SW_WAR
	.align		4
.L_13:
        /*0040*/ 	.byte	0x04, 0x36
        /*0042*/ 	.short	(.L_15 - .L_14)
.L_14:
        /*0044*/ 	.word	0x00000008
.L_15:


//--------------------- .nv.callgraph             --------------------------
	.section	.nv.callgraph,"",@"SHT_CUDA_CALLGRAPH"
	.align	4
	.sectionentsize	8
	.align		4
        /*0000*/ 	.word	0x00000000
	.align		4
        /*0004*/ 	.word	0xffffffff
	.align		4
        /*0008*/ 	.word	0x00000000
	.align		4
        /*000c*/ 	.word	0xfffffffe
	.align		4
        /*0010*/ 	.word	0x00000000
	.align		4
        /*0014*/ 	.word	0xfffffffd
	.align		4
        /*0018*/ 	.word	0x00000000
	.align		4
        /*001c*/ 	.word	0xfffffffc


//--------------------- .text._Z20OneTurningCUDAKernelPi --------------------------
	.section	.text._Z20OneTurningCUDAKernelPi,"ax",@progbits
	.align	128
        .global         _Z20OneTurningCUDAKernelPi
        .type           _Z20OneTurningCUDAKernelPi,@function
        .size           _Z20OneTurningCUDAKernelPi,(.L_x_1 - _Z20OneTurningCUDAKernelPi)
        .other          _Z20OneTurningCUDAKernelPi,@"STO_CUDA_ENTRY STV_DEFAULT"
_Z20OneTurningCUDAKernelPi:
.text._Z20OneTurningCUDAKernelPi:
[----:B------:R-:W-:Y:S08]  /*0000*/  LDC R1, c[0x0][0x37c] ;  /* 0x0000df00ff017b82 */ /* 0x000ff00000000800 */
[----:B------:R-:W0:Y:S01]  /*0010*/  LDC.64 R2, c[0x0][0x380] ;  /* 0x0000e000ff027b82 */ /* 0x000e220000000a00 */
[----:B------:R-:W0:Y:S02]  /*0020*/  LDCU.64 UR4, c[0x0][0x358] ;  /* 0x00006b00ff0477ac */ /* 0x000e240008000a00 */
[----:B0-----:R-:W2:Y:S04]  /*0030*/  LDG.E R0, desc[UR4][R2.64] ;  /* 0x0000000402007981 */ /* 0x001ea8000c1e1900 */
[----:B------:R-:W3:Y:S01]  /*0040*/  LDG.E R4, desc[UR4][R2.64+0x4] ;  /* 0x0000040402047981 */ /* 0x000ee2000c1e1900 */
[----:B--2---:R-:W-:Y:S01]  /*0050*/  SHF.L.U32 R5, R0, 0x1, RZ ;  /* 0x0000000100057819 */ /* 0x004fe200000006ff */
[----:B---3--:R-:W-:-:S04]  /*0060*/  IMAD R7, R4, 0x3, RZ ;  /* 0x0000000304077824 */ /* 0x008fc800078e02ff */
[----:B------:R-:W-:Y:S04]  /*0070*/  STG.E desc[UR4][R2.64], R5 ;  /* 0x0000000502007986 */ /* 0x000fe8000c101904 */
[----:B------:R-:W-:Y:S01]  /*0080*/  STG.E desc[UR4][R2.64+0x4], R7 ;  /* 0x0000040702007986 */ /* 0x000fe2000c101904 */
[----:B------:R-:W-:Y:S05]  /*0090*/  EXIT ;  /* 0x000000000000794d */ /* 0x000fea0003800000 */
.L_x_0:
[----:B------:R-:W-:-:S00]  /*00a0*/  BRA `(.L_x_0) ;  /* 0xfffffffc00fc7947 */ /* 0x000fc0000383ffff */
[----:B------:R-:W-:-:S00]  /*00b0*/  NOP ;  /* 0x0000000000007918 */ /* 0x000fc00000000000 */
        /* <DEDUP_REMOVED lines=12> */
.L_x_1:


//--------------------- .nv.shared.reserved.0     --------------------------
	.section	.nv.shared.reserved.0,"aw",@nobits
	.weak		__nv_reservedSMEM_offset_0_alias
	.size		__nv_reservedSMEM_offset_0_alias, 0, 64
	.other		__nv_reservedSMEM_offset_0_alias,@"STO_CUDA_RESERVED_SHARED STV_DEFAULT"
__nv_reservedSMEM_offset_0_alias:
	.zero		0
	.zero		64


//--------------------- .nv.constant0._Z20OneTurningCUDAKernelPi --------------------------
	.section	.nv.constant0._Z20OneTurningCUDAKernelPi,"a",@progbits
	.sectionflags	@""
	.align	4
.nv.constant0._Z20OneTurningCUDAKernelPi:
	.zero		904


//--------------------- SYMBOLS --------------------------

	.type		.nv.reservedSmem.offset0,@object
	.size		.nv.reservedSmem.offset0,0x4
